//
// Generated by NVIDIA NVVM Compiler
//
// Compiler Build ID: CL-36424714
// Cuda compilation tools, release 13.0, V13.0.88
// Based on NVVM 20.0.0
//

.version 9.0
.target sm_100
.address_size 64

	// .globl	_Z5countPi
// _ZZ24atomic_with_shared_countPiE5s_cnt has been demoted

.visible .entry _Z5countPi(
	.param .u64 .ptr .align 1 _Z5countPi_param_0
)
{
	.reg .b32 	%r<3>;
	.reg .b64 	%rd<3>;

	ld.param.u64 	%rd1, [_Z5countPi_param_0];
	cvta.to.global.u64 	%rd2, %rd1;
	ld.global.u32 	%r1, [%rd2];
	add.s32 	%r2, %r1, 1;
	st.global.u32 	[%rd2], %r2;
	ret;

}
	// .globl	_Z12atomic_countPi
.visible .entry _Z12atomic_countPi(
	.param .u64 .ptr .align 1 _Z12atomic_countPi_param_0
)
{
	.reg .b32 	%r<2>;
	.reg .b64 	%rd<3>;

	ld.param.u64 	%rd1, [_Z12atomic_countPi_param_0];
	cvta.to.global.u64 	%rd2, %rd1;
	atom.global.add.u32 	%r1, [%rd2], 1;
	ret;

}
	// .globl	_Z24atomic_with_shared_countPi
.visible .entry _Z24atomic_with_shared_countPi(
	.param .u64 .ptr .align 1 _Z24atomic_with_shared_countPi_param_0
)
{
	.reg .pred 	%p<3>;
	.reg .b32 	%r<6>;
	.reg .b64 	%rd<3>;
	// demoted variable
	.shared .align 4 .u32 _ZZ24atomic_with_shared_countPiE5s_cnt;
	ld.param.u64 	%rd1, [_Z24atomic_with_shared_countPi_param_0];
	mov.u32 	%r1, %tid.x;
	setp.ne.s32 	%p1, %r1, 0;
	@%p1 bra 	$L__BB2_2;
	mov.b32 	%r2, 0;
	st.shared.u32 	[_ZZ24atomic_with_shared_countPiE5s_cnt], %r2;
$L__BB2_2:
	setp.ne.s32 	%p2, %r1, 0;
	bar.sync 	0;
	atom.shared.add.u32 	%r3, [_ZZ24atomic_with_shared_countPiE5s_cnt], 1;
	bar.sync 	0;
	@%p2 bra 	$L__BB2_4;
	ld.shared.u32 	%r4, [_ZZ24atomic_with_shared_countPiE5s_cnt];
	cvta.to.global.u64 	%rd2, %rd1;
	atom.global.add.u32 	%r5, [%rd2], %r4;
$L__BB2_4:
	ret;

}


// ===== COMPILED SASS (sm_100) =====

	.target	sm_100

	.elftype	@"ET_EXEC"


//--------------------- .note.nv.tkinfo           --------------------------
	.section	.note.nv.tkinfo,"",@"SHT_NOTE"
	.sectionflags	@"SHF_NOTE_NV_TKINFO"
	.tkinfo
        /*0018*/ 	.word	0x00000002
        /*0030*/ 	.string	""
        /*0030*/ 	.string	"ptxas"
        /*0030*/ 	.string	"Cuda compilation tools, release 13.0, V13.0.88"
        /*0030*/ 	.string	"Build cuda_13.0.r13.0/compiler.36424714_0"
        /*0030*/ 	.string	"-arch sm_100 -m 64 "



//--------------------- .note.nv.cuinfo           --------------------------
	.section	.note.nv.cuinfo,"",@"SHT_NOTE"
	.sectionflags	@"SHF_NOTE_NV_CUINFO"
        /*0018*/ 	.short	0x0002
        /*001a*/ 	.short	0x0064
        /*001c*/ 	.short	0x0082
	.zero		2


//--------------------- .nv.info                  --------------------------
	.section	.nv.info,"",@"SHT_CUDA_INFO"
	.align	4


	//----- nvinfo : EIATTR_REGCOUNT
	.align		4
        /*0000*/ 	.byte	0x04, 0x2f
        /*0002*/ 	.short	(.L_1 - .L_0)
	.align		4
.L_0:
        /*0004*/ 	.word	index@(_Z5countPi)
        /*0008*/ 	.word	0x00000008


	//----- nvinfo : EIATTR_FRAME_SIZE
	.align		4
.L_1:
        /*000c*/ 	.byte	0x04, 0x11
        /*000e*/ 	.short	(.L_3 - .L_2)
	.align		4
.L_2:
        /*0010*/ 	.word	index@(_Z5countPi)
        /*0014*/ 	.word	0x00000000


	//----- nvinfo : EIATTR_REGCOUNT
	.align		4
.L_3:
        /*0018*/ 	.byte	0x04, 0x2f
        /*001a*/ 	.short	(.L_5 - .L_4)
	.align		4
.L_4:
        /*001c*/ 	.word	index@(_Z12atomic_countPi)
        /*0020*/ 	.word	0x00000008


	//----- nvinfo : EIATTR_FRAME_SIZE
	.align		4
.L_5:
        /*0024*/ 	.byte	0x04, 0x11
        /*0026*/ 	.short	(.L_7 - .L_6)
	.align		4
.L_6:
        /*0028*/ 	.word	index@(_Z12atomic_countPi)
        /*002c*/ 	.word	0x00000000


	//----- nvinfo : EIATTR_REGCOUNT
	.align		4
.L_7:
        /*0030*/ 	.byte	0x04, 0x2f
        /*0032*/ 	.short	(.L_9 - .L_8)
	.align		4
.L_8:
        /*0034*/ 	.word	index@(_Z24atomic_with_shared_countPi)
        /*0038*/ 	.word	0x00000008


	//----- nvinfo : EIATTR_FRAME_SIZE
	.align		4
.L_9:
        /*003c*/ 	.byte	0x04, 0x11
        /*003e*/ 	.short	(.L_11 - .L_10)
	.align		4
.L_10:
        /*0040*/ 	.word	index@(_Z24atomic_with_shared_countPi)
        /*0044*/ 	.word	0x00000000


	//----- nvinfo : EIATTR_MIN_STACK_SIZE
	.align		4
.L_11:
        /*0048*/ 	.byte	0x04, 0x12
        /*004a*/ 	.short	(.L_13 - .L_12)
	.align		4
.L_12:
        /*004c*/ 	.word	index@(_Z24atomic_with_shared_countPi)
        /*0050*/ 	.word	0x00000000


	//----- nvinfo : EIATTR_MIN_STACK_SIZE
	.align		4
.L_13:
        /*0054*/ 	.byte	0x04, 0x12
        /*0056*/ 	.short	(.L_15 - .L_14)
	.align		4
.L_14:
        /*0058*/ 	.word	index@(_Z12atomic_countPi)
        /*005c*/ 	.word	0x00000000


	//----- nvinfo : EIATTR_MIN_STACK_SIZE
	.align		4
.L_15:
        /*0060*/ 	.byte	0x04, 0x12
        /*0062*/ 	.short	(.L_17 - .L_16)
	.align		4
.L_16:
        /*0064*/ 	.word	index@(_Z5countPi)
        /*0068*/ 	.word	0x00000000
.L_17:


//--------------------- .nv.compat                --------------------------
	.section	.nv.compat,"",@"SHT_CUDA_COMPAT_INFO"
	.align	4
        /*0000*/ 	.byte	0x02, 0x09, 0x00, 0x00, 0x02, 0x02, 0x01, 0x00, 0x02, 0x05, 0x05, 0x00, 0x03, 0x07, 0x01, 0x01
        /*0010*/ 	.byte	0x02, 0x03, 0x00, 0x00, 0x02, 0x06, 0x01, 0x00, 0x04, 0x0b, 0x08, 0x00, 0x09, 0x00, 0x00, 0x00
        /*0020*/ 	.byte	0x00, 0x00, 0x00, 0x00


//--------------------- .nv.info._Z24atomic_with_shared_countPi --------------------------
	.section	.nv.info._Z24atomic_with_shared_countPi,"",@"SHT_CUDA_INFO"
	.sectionflags	@""
	.align	4


	//----- nvinfo : EIATTR_CUDA_API_VERSION
	.align		4
        /*0000*/ 	.byte	0x04, 0x37
        /*0002*/ 	.short	(.L_19 - .L_18)
.L_18:
        /*0004*/ 	.word	0x00000082


	//----- nvinfo : EIATTR_KPARAM_INFO
	.align		4
.L_19:
        /*0008*/ 	.byte	0x04, 0x17
        /*000a*/ 	.short	(.L_21 - .L_20)
.L_20:
        /*000c*/ 	.word	0x00000000
        /*0010*/ 	.short	0x0000
        /*0012*/ 	.short	0x0000
        /*0014*/ 	.byte	0x00, 0xf5, 0x21, 0x00


	//----- nvinfo : EIATTR_SPARSE_MMA_MASK
	.align		4
.L_21:
        /*0018*/ 	.byte	0x03, 0x50
        /*001a*/ 	.short	0x0000


	//----- nvinfo : EIATTR_MAXREG_COUNT
	.align		4
        /*001c*/ 	.byte	0x03, 0x1b
        /*001e*/ 	.short	0x00ff


	//----- nvinfo : EIATTR_NUM_BARRIERS
	.align		4
        /*0020*/ 	.byte	0x02, 0x4c
        /*0022*/ 	.byte	0x01
	.zero		1


	//----- nvinfo : EIATTR_MERCURY_ISA_VERSION
	.align		4
        /*0024*/ 	.byte	0x03, 0x5f
        /*0026*/ 	.short	0x0101


	//----- nvinfo : EIATTR_VRC_CTA_INIT_COUNT
	.align		4
        /*0028*/ 	.byte	0x02, 0x4a
	.zero		1
	.zero		1


	//----- nvinfo : EIATTR_EXIT_INSTR_OFFSETS
	.align		4
        /*002c*/ 	.byte	0x04, 0x1c
        /*002e*/ 	.short	(.L_23 - .L_22)


	//   ....[0]....
.L_22:
        /*0030*/ 	.word	0x000000a0


	//   ....[1]....
        /*0034*/ 	.word	0x000000f0


	//----- nvinfo : EIATTR_CBANK_PARAM_SIZE
	.align		4
.L_23:
        /*0038*/ 	.byte	0x03, 0x19
        /*003a*/ 	.short	0x0008


	//----- nvinfo : EIATTR_PARAM_CBANK
	.align		4
        /*003c*/ 	.byte	0x04, 0x0a
        /*003e*/ 	.short	(.L_25 - .L_24)
	.align		4
.L_24:
        /*0040*/ 	.word	index@(.nv.constant0._Z24atomic_with_shared_countPi)
        /*0044*/ 	.short	0x0380
        /*0046*/ 	.short	0x0008


	//----- nvinfo : EIATTR_SW_WAR
	.align		4
.L_25:
        /*0048*/ 	.byte	0x04, 0x36
        /*004a*/ 	.short	(.L_27 - .L_26)
.L_26:
        /*004c*/ 	.word	0x00000008
.L_27:


//--------------------- .nv.info._Z12atomic_countPi --------------------------
	.section	.nv.info._Z12atomic_countPi,"",@"SHT_CUDA_INFO"
	.sectionflags	@""
	.align	4


	//----- nvinfo : EIATTR_CUDA_API_VERSION
	.align		4
        /*0000*/ 	.byte	0x04, 0x37
        /*0002*/ 	.short	(.L_29 - .L_28)
.L_28:
        /*0004*/ 	.word	0x00000082


	//----- nvinfo : EIATTR_KPARAM_INFO
	.align		4
.L_29:
        /*0008*/ 	.byte	0x04, 0x17
        /*000a*/ 	.short	(.L_31 - .L_30)
.L_30:
        /*000c*/ 	.word	0x00000000
        /*0010*/ 	.short	0x0000
        /*0012*/ 	.short	0x0000
        /*0014*/ 	.byte	0x00, 0xf5, 0x21, 0x00


	//----- nvinfo : EIATTR_SPARSE_MMA_MASK
	.align		4
.L_31:
        /*0018*/ 	.byte	0x03, 0x50
        /*001a*/ 	.short	0x0000


	//----- nvinfo : EIATTR_MAXREG_COUNT
	.align		4
        /*001c*/ 	.byte	0x03, 0x1b
        /*001e*/ 	.short	0x00ff


	//----- nvinfo : EIATTR_MERCURY_ISA_VERSION
	.align		4
        /*0020*/ 	.byte	0x03, 0x5f
        /*0022*/ 	.short	0x0101


	//----- nvinfo : EIATTR_INT_WARP_WIDE_INSTR_OFFSETS
	.align		4
        /*0024*/ 	.byte	0x04, 0x31
        /*0026*/ 	.short	(.L_33 - .L_32)


	//   ....[0]....
.L_32:
        /*0028*/ 	.word	0x00000030


	//----- nvinfo : EIATTR_VRC_CTA_INIT_COUNT
	.align		4
.L_33:
        /*002c*/ 	.byte	0x02, 0x4a
	.zero		1
	.zero		1


	//----- nvinfo : EIATTR_EXIT_INSTR_OFFSETS
	.align		4
        /*0030*/ 	.byte	0x04, 0x1c
        /*0032*/ 	.short	(.L_35 - .L_34)


	//   ....[0]....
.L_34:
        /*0034*/ 	.word	0x00000090


	//----- nvinfo : EIATTR_CBANK_PARAM_SIZE
	.align		4
.L_35:
        /*0038*/ 	.byte	0x03, 0x19
        /*003a*/ 	.short	0x0008


	//----- nvinfo : EIATTR_PARAM_CBANK
	.align		4
        /*003c*/ 	.byte	0x04, 0x0a
        /*003e*/ 	.short	(.L_37 - .L_36)
	.align		4
.L_36:
        /*0040*/ 	.word	index@(.nv.constant0._Z12atomic_countPi)
        /*0044*/ 	.short	0x0380
        /*0046*/ 	.short	0x0008


	//----- nvinfo : EIATTR_SW_WAR
	.align		4
.L_37:
        /*0048*/ 	.byte	0x04, 0x36
        /*004a*/ 	.short	(.L_39 - .L_38)
.L_38:
        /*004c*/ 	.word	0x00000008
.L_39:


//--------------------- .nv.info._Z5countPi       --------------------------
	.section	.nv.info._Z5countPi,"",@"SHT_CUDA_INFO"
	.sectionflags	@""
	.align	4


	//----- nvinfo : EIATTR_CUDA_API_VERSION
	.align		4
        /*0000*/ 	.byte	0x04, 0x37
        /*0002*/ 	.short	(.L_41 - .L_40)
.L_40:
        /*0004*/ 	.word	0x00000082


	//----- nvinfo : EIATTR_KPARAM_INFO
	.align		4
.L_41:
        /*0008*/ 	.byte	0x04, 0x17
        /*000a*/ 	.short	(.L_43 - .L_42)
.L_42:
        /*000c*/ 	.word	0x00000000
        /*0010*/ 	.short	0x0000
        /*0012*/ 	.short	0x0000
        /*0014*/ 	.byte	0x00, 0xf5, 0x21, 0x00


	//----- nvinfo : EIATTR_SPARSE_MMA_MASK
	.align		4
.L_43:
        /*0018*/ 	.byte	0x03, 0x50
        /*001a*/ 	.short	0x0000


	//----- nvinfo : EIATTR_MAXREG_COUNT
	.align		4
        /*001c*/ 	.byte	0x03, 0x1b
        /*001e*/ 	.short	0x00ff


	//----- nvinfo : EIATTR_MERCURY_ISA_VERSION
	.align		4
        /*0020*/ 	.byte	0x03, 0x5f
        /*0022*/ 	.short	0x0101


	//----- nvinfo : EIATTR_VRC_CTA_INIT_COUNT
	.align		4
        /*0024*/ 	.byte	0x02, 0x4a
	.zero		1
	.zero		1


	//----- nvinfo : EIATTR_EXIT_INSTR_OFFSETS
	.align		4
        /*0028*/ 	.byte	0x04, 0x1c
        /*002a*/ 	.short	(.L_45 - .L_44)


	//   ....[0]....
.L_44:
        /*002c*/ 	.word	0x00000060


	//----- nvinfo : EIATTR_CBANK_PARAM_SIZE
	.align		4
.L_45:
        /*0030*/ 	.byte	0x03, 0x19
        /*0032*/ 	.short	0x0008


	//----- nvinfo : EIATTR_PARAM_CBANK
	.align		4
        /*0034*/ 	.byte	0x04, 0x0a
        /*0036*/ 	.short	(.L_47 - .L_46)
	.align		4
.L_46:
        /*0038*/ 	.word	index@(.nv.constant0._Z5countPi)
        /*003c*/ 	.short	0x0380
        /*003e*/ 	.short	0x0008


	//----- nvinfo : EIATTR_SW_WAR
	.align		4
.L_47:
        /*0040*/ 	.byte	0x04, 0x36
        /*0042*/ 	.short	(.L_49 - .L_48)
.L_48:
        /*0044*/ 	.word	0x00000008
.L_49:


//--------------------- .nv.callgraph             --------------------------
	.section	.nv.callgraph,"",@"SHT_CUDA_CALLGRAPH"
	.align	4
	.sectionentsize	8
	.align		4
        /*0000*/ 	.word	0x00000000
	.align		4
        /*0004*/ 	.word	0xffffffff
	.align		4
        /*0008*/ 	.word	0x00000000
	.align		4
        /*000c*/ 	.word	0xfffffffe
	.align		4
        /*0010*/ 	.word	0x00000000
	.align		4
        /*0014*/ 	.word	0xfffffffd
	.align		4
        /*0018*/ 	.word	0x00000000
	.align		4
        /*001c*/ 	.word	0xfffffffc


//--------------------- .text._Z24atomic_with_shared_countPi --------------------------
	.section	.text._Z24atomic_with_shared_countPi,"ax",@progbits
	.align	128
        .global         _Z24atomic_with_shared_countPi
        .type           _Z24atomic_with_shared_countPi,@function
        .size           _Z24atomic_with_shared_countPi,(.L_x_3 - _Z24atomic_with_shared_countPi)
        .other          _Z24atomic_with_shared_countPi,@"STO_CUDA_ENTRY STV_DEFAULT"
_Z24atomic_with_shared_countPi:
.text._Z24atomic_with_shared_countPi:
[----:B------:R-:W-:Y:S01]  /*0000*/  LDC R1, c[0x0][0x37c] ;  /* 0x0000df00ff017b82 */ /* 0x000fe20000000800 */
[----:B------:R-:W0:Y:S07]  /*0010*/  S2R R0, SR_TID.X ;  /* 0x0000000000007919 */ /* 0x000e2e0000002100 */
[----:B------:R-:W1:Y:S01]  /*0020*/  S2UR UR5, SR_CgaCtaId ;  /* 0x00000000000579c3 */ /* 0x000e620000008800 */
[----:B------:R-:W-:Y:S02]  /*0030*/  UMOV UR4, 0x400 ;  /* 0x0000040000047882 */ /* 0x000fe40000000000 */
[----:B-1----:R-:W-:Y:S01]  /*0040*/  ULEA UR4, UR5, UR4, 0x18 ;  /* 0x0000000405047291 */ /* 0x002fe2000f8ec0ff */
[----:B0-----:R-:W-:-:S13]  /*0050*/  ISETP.NE.AND P0, PT, R0, RZ, PT ;  /* 0x000000ff0000720c */ /* 0x001fda0003f05270 */
[----:B------:R-:W-:Y:S01]  /*0060*/  @!P0 STS [UR4], RZ ;  /* 0x000000ffff008988 */ /* 0x000fe20008000804 */
[----:B------:R-:W-:Y:S06]  /*0070*/  BAR.SYNC.DEFER_BLOCKING 0x0 ;  /* 0x0000000000007b1d */ /* 0x000fec0000010000 */
[----:B------:R-:W-:Y:S02]  /*0080*/  ATOMS.POPC.INC.32 RZ, [UR4] ;  /* 0x00000000ffff7f8c */ /* 0x000fe4000d800004 */
[----:B------:R-:W-:Y:S06]  /*0090*/  BAR.SYNC.DEFER_BLOCKING 0x0 ;  /* 0x0000000000007b1d */ /* 0x000fec0000010000 */
[----:B------:R-:W-:Y:S05]  /*00a0*/  @P0 EXIT ;  /* 0x000000000000094d */ /* 0x000fea0003800000 */
[----:B------:R-:W0:Y:S01]  /*00b0*/  LDS R5, [UR4] ;  /* 0x00000004ff057984 */ /* 0x000e220008000800 */
[----:B------:R-:W0:Y:S01]  /*00c0*/  LDC.64 R2, c[0x0][0x380] ;  /* 0x0000e000ff027b82 */ /* 0x000e220000000a00 */
[----:B------:R-:W0:Y:S02]  /*00d0*/  LDCU.64 UR6, c[0x0][0x358] ;  /* 0x00006b00ff0677ac */ /* 0x000e240008000a00 */
[----:B0-----:R-:W-:Y:S01]  /*00e0*/  REDG.E.ADD.STRONG.GPU desc[UR6][R2.64], R5 ;  /* 0x000000050200798e */ /* 0x001fe2000c12e106 */
[----:B------:R-:W-:Y:S05]  /*00f0*/  EXIT ;  /* 0x000000000000794d */ /* 0x000fea0003800000 */
.L_x_0:
[----:B------:R-:W-:-:S00]  /*0100*/  BRA `(.L_x_0) ;  /* 0xfffffffc00fc7947 */ /* 0x000fc0000383ffff */
[----:B------:R-:W-:-:S00]  /*0110*/  NOP ;  /* 0x0000000000007918 */ /* 0x000fc00000000000 */
        /* <DEDUP_REMOVED lines=14> */
.L_x_3:


//--------------------- .text._Z12atomic_countPi  --------------------------
	.section	.text._Z12atomic_countPi,"ax",@progbits
	.align	128
        .global         _Z12atomic_countPi
        .type           _Z12atomic_countPi,@function
        .size           _Z12atomic_countPi,(.L_x_4 - _Z12atomic_countPi)
        .other          _Z12atomic_countPi,@"STO_CUDA_ENTRY STV_DEFAULT"
_Z12atomic_countPi:
.text._Z12atomic_countPi:
[----:B------:R-:W-:Y:S01]  /*0000*/  LDC R1, c[0x0][0x37c] ;  /* 0x0000df00ff017b82 */ /* 0x000fe20000000800 */
[----:B------:R-:W0:Y:S07]  /*0010*/  S2R R0, SR_LANEID ;  /* 0x0000000000007919 */ /* 0x000e2e0000000000 */
[----:B------:R-:W1:Y:S01]  /*0020*/  LDC.64 R2, c[0x0][0x380] ;  /* 0x0000e000ff027b82 */ /* 0x000e620000000a00 */
[----:B------:R-:W-:Y:S01]  /*0030*/  VOTEU.ANY UR6, UPT, PT ;  /* 0x0000000000067886 */ /* 0x000fe200038e0100 */
[----:B------:R-:W1:Y:S01]  /*0040*/  LDCU.64 UR4, c[0x0][0x358] ;  /* 0x00006b00ff0477ac */ /* 0x000e620008000a00 */
[----:B------:R-:W1:Y:S01]  /*0050*/  POPC R5, UR6 ;  /* 0x0000000600057d09 */ /* 0x000e620008000000 */
[----:B------:R-:W-:-:S06]  /*0060*/  UFLO.U32 UR7, UR6 ;  /* 0x00000006000772bd */ /* 0x000fcc00080e0000 */
[----:B0-----:R-:W-:-:S13]  /*0070*/  ISETP.EQ.U32.AND P0, PT, R0, UR7, PT ;  /* 0x0000000700007c0c */ /* 0x001fda000bf02070 */
[----:B-1----:R-:W-:Y:S01]  /*0080*/  @P0 REDG.E.ADD.STRONG.GPU desc[UR4][R2.64], R5 ;  /* 0x000000050200098e */ /* 0x002fe2000c12e104 */
[----:B------:R-:W-:Y:S05]  /*0090*/  EXIT ;  /* 0x000000000000794d */ /* 0x000fea0003800000 */
.L_x_1:
        /* <DEDUP_REMOVED lines=14> */
.L_x_4:


//--------------------- .text._Z5countPi          --------------------------
	.section	.text._Z5countPi,"ax",@progbits
	.align	128
        .global         _Z5countPi
        .type           _Z5countPi,@function
        .size           _Z5countPi,(.L_x_5 - _Z5countPi)
        .other          _Z5countPi,@"STO_CUDA_ENTRY STV_DEFAULT"
_Z5countPi:
.text._Z5countPi:
[----:B------:R-:W-:Y:S08]  /*0000*/  LDC R1, c[0x0][0x37c] ;  /* 0x0000df00ff017b82 */ /* 0x000ff00000000800 */
[----:B------:R-:W0:Y:S01]  /*0010*/  LDC.64 R2, c[0x0][0x380] ;  /* 0x0000e000ff027b82 */ /* 0x000e220000000a00 */
[----:B------:R-:W0:Y:S02]  /*0020*/  LDCU.64 UR4, c[0x0][0x358] ;  /* 0x00006b00ff0477ac */ /* 0x000e240008000a00 */
[----:B0-----:R-:W2:Y:S02]  /*0030*/  LDG.E R0, desc[UR4][R2.64] ;  /* 0x0000000402007981 */ /* 0x001ea4000c1e1900 */
[----:B--2---:R-:W-:-:S05]  /*0040*/  IADD3 R5, PT, PT, R0, 0x1, RZ ;  /* 0x0000000100057810 */ /* 0x004fca0007ffe0ff */
[----:B------:R-:W-:Y:S01]  /*0050*/  STG.E desc[UR4][R2.64], R5 ;  /* 0x0000000502007986 */ /* 0x000fe2000c101904 */
[----:B------:R-:W-:Y:S05]  /*0060*/  EXIT ;  /* 0x000000000000794d */ /* 0x000fea0003800000 */
.L_x_2:
        /* <DEDUP_REMOVED lines=9> */
.L_x_5:


//--------------------- .nv.shared._Z24atomic_with_shared_countPi --------------------------
	.section	.nv.shared._Z24atomic_with_shared_countPi,"aw",@nobits
	.sectionflags	@""
	.align	4
.nv.shared._Z24atomic_with_shared_countPi:
	.zero		1028


//--------------------- .nv.shared.reserved.0     --------------------------
	.section	.nv.shared.reserved.0,"aw",@nobits
	.weak		__nv_reservedSMEM_offset_0_alias
	.size		__nv_reservedSMEM_offset_0_alias, 0, 64
	.other		__nv_reservedSMEM_offset_0_alias,@"STO_CUDA_RESERVED_SHARED STV_DEFAULT"
__nv_reservedSMEM_offset_0_alias:
	.zero		0
	.zero		64


//--------------------- .nv.constant0._Z24atomic_with_shared_countPi --------------------------
	.section	.nv.constant0._Z24atomic_with_shared_countPi,"a",@progbits
	.sectionflags	@""
	.align	4
.nv.constant0._Z24atomic_with_shared_countPi:
	.zero		904


//--------------------- .nv.constant0._Z12atomic_countPi --------------------------
	.section	.nv.constant0._Z12atomic_countPi,"a",@progbits
	.sectionflags	@""
	.align	4
.nv.constant0._Z12atomic_countPi:
	.zero		904


//--------------------- .nv.constant0._Z5countPi  --------------------------
	.section	.nv.constant0._Z5countPi,"a",@progbits
	.sectionflags	@""
	.align	4
.nv.constant0._Z5countPi:
	.zero		904


//--------------------- SYMBOLS --------------------------

	.type		.nv.reservedSmem.offset0,@object
	.size		.nv.reservedSmem.offset0,0x4
	.type		.nv.reservedSmem.cap,@object
	.size		.nv.reservedSmem.cap,0x4
